	.headerflags	@"EF_CUDA_TEXMODE_UNIFIED EF_CUDA_64BIT_ADDRESS EF_CUDA_ACCELERATORS EF_CUDA_SM90 EF_CUDA_VIRTUAL_SM(EF_CUDA_SM90)"
	.elftype	@"ET_EXEC"


//--------------------- .nv.info                  --------------------------
	.section	.nv.info,"",@"SHT_CUDA_INFO"
	.align	4


	//----- nvinfo : EIATTR_REGCOUNT
	.align		4
        /*0000*/ 	.byte	0x04, 0x2f
        /*0002*/ 	.short	(.L_1 - .L_0)
	.align		4
.L_0:
        /*0004*/ 	.word	index@(triton_poi_fused_convolution_3)
        /*0008*/ 	.word	0x0000000c


	//----- nvinfo : EIATTR_MIN_STACK_SIZE
	.align		4
.L_1:
        /*000c*/ 	.byte	0x04, 0x12
        /*000e*/ 	.short	(.L_3 - .L_2)
	.align		4
.L_2:
        /*0010*/ 	.word	index@(triton_poi_fused_convolution_3)
        /*0014*/ 	.word	0x00000000


	//----- nvinfo : EIATTR_FRAME_SIZE
	.align		4
.L_3:
        /*0018*/ 	.byte	0x04, 0x11
        /*001a*/ 	.short	(.L_5 - .L_4)
	.align		4
.L_4:
        /*001c*/ 	.word	index@(triton_poi_fused_convolution_3)
        /*0020*/ 	.word	0x00000000


	//----- nvinfo : EIATTR_MIN_STACK_SIZE
	.align		4
.L_5:
        /*0024*/ 	.byte	0x04, 0x12
        /*0026*/ 	.short	(.L_7 - .L_6)
	.align		4
.L_6:
        /*0028*/ 	.word	index@(triton_poi_fused_convolution_3)
        /*002c*/ 	.word	0x00000000
.L_7:


//--------------------- .nv.info.triton_poi_fused_convolution_3 --------------------------
	.section	.nv.info.triton_poi_fused_convolution_3,"",@"SHT_CUDA_INFO"
	.sectionflags	@""
	.align	4


	//----- nvinfo : EIATTR_CUDA_API_VERSION
	.align		4
        /*0000*/ 	.byte	0x04, 0x37
        /*0002*/ 	.short	(.L_9 - .L_8)
.L_8:
        /*0004*/ 	.word	0x0000007c


	//----- nvinfo : EIATTR_KPARAM_INFO
	.align		4
.L_9:
        /*0008*/ 	.byte	0x04, 0x17
        /*000a*/ 	.short	(.L_11 - .L_10)
.L_10:
        /*000c*/ 	.word	0x00000000
        /*0010*/ 	.short	0x0002
        /*0012*/ 	.short	0x0010
        /*0014*/ 	.byte	0x00, 0xf0, 0x11, 0x00


	//----- nvinfo : EIATTR_KPARAM_INFO
	.align		4
.L_11:
        /*0018*/ 	.byte	0x04, 0x17
        /*001a*/ 	.short	(.L_13 - .L_12)
.L_12:
        /*001c*/ 	.word	0x00000000
        /*0020*/ 	.short	0x0001
        /*0022*/ 	.short	0x0008
        /*0024*/ 	.byte	0x00, 0xf4, 0x21, 0x00


	//----- nvinfo : EIATTR_KPARAM_INFO
	.align		4
.L_13:
        /*0028*/ 	.byte	0x04, 0x17
        /*002a*/ 	.short	(.L_15 - .L_14)
.L_14:
        /*002c*/ 	.word	0x00000000
        /*0030*/ 	.short	0x0000
        /*0032*/ 	.short	0x0000
        /*0034*/ 	.byte	0x00, 0xf4, 0x21, 0x00


	//----- nvinfo : EIATTR_SPARSE_MMA_MASK
	.align		4
.L_15:
        /*0038*/ 	.byte	0x03, 0x50
        /*003a*/ 	.short	0x0000


	//----- nvinfo : EIATTR_MAXREG_COUNT
	.align		4
        /*003c*/ 	.byte	0x03, 0x1b
        /*003e*/ 	.short	0x00ff


	//----- nvinfo : EIATTR_EXIT_INSTR_OFFSETS
	.align		4
        /*0040*/ 	.byte	0x04, 0x1c
        /*0042*/ 	.short	(.L_17 - .L_16)


	//   ....[0]....
.L_16:
        /*0044*/ 	.word	0x00000180


	//----- nvinfo : EIATTR_REQNTID
	.align		4
.L_17:
        /*0048*/ 	.byte	0x04, 0x10
        /*004a*/ 	.short	(.L_19 - .L_18)
.L_18:
        /*004c*/ 	.word	0x00000100
        /*0050*/ 	.word	0x00000001
        /*0054*/ 	.word	0x00000001


	//----- nvinfo : EIATTR_CBANK_PARAM_SIZE
	.align		4
.L_19:
        /*0058*/ 	.byte	0x03, 0x19
        /*005a*/ 	.short	0x0014


	//----- nvinfo : EIATTR_PARAM_CBANK
	.align		4
        /*005c*/ 	.byte	0x04, 0x0a
        /*005e*/ 	.short	(.L_21 - .L_20)
	.align		4
.L_20:
        /*0060*/ 	.word	index@(.nv.constant0.triton_poi_fused_convolution_3)
        /*0064*/ 	.short	0x0210
        /*0066*/ 	.short	0x0014


	//----- nvinfo : EIATTR_SW_WAR
	.align		4
.L_21:
        /*0068*/ 	.byte	0x04, 0x36
        /*006a*/ 	.short	(.L_23 - .L_22)
.L_22:
        /*006c*/ 	.word	0x00000008
.L_23:


//--------------------- .nv.callgraph             --------------------------
	.section	.nv.callgraph,"",@"SHT_CUDA_CALLGRAPH"
	.align	4
	.sectionentsize	8
	.align		4
        /*0000*/ 	.word	0x00000000
	.align		4
        /*0004*/ 	.word	0xffffffff
	.align		4
        /*0008*/ 	.word	0x00000000
	.align		4
        /*000c*/ 	.word	0xfffffffe
	.align		4
        /*0010*/ 	.word	0x00000000
	.align		4
        /*0014*/ 	.word	0xfffffffd
	.align		4
        /*0018*/ 	.word	0x00000000
	.align		4
        /*001c*/ 	.word	0xfffffffc


//--------------------- .text.triton_poi_fused_convolution_3 --------------------------
	.section	.text.triton_poi_fused_convolution_3,"ax",@progbits
	.align	128
        .global         triton_poi_fused_convolution_3
        .type           triton_poi_fused_convolution_3,@function
        .size           triton_poi_fused_convolution_3,(.L_x_1 - triton_poi_fused_convolution_3)
        .other          triton_poi_fused_convolution_3,@"STO_CUDA_ENTRY STV_DEFAULT"
triton_poi_fused_convolution_3:
.text.triton_poi_fused_convolution_3:
[----:B------:R-:W-:Y:S01]  /*0000*/  LDC R1, c[0x0][0x28] ;  /* 0x00000a00ff017b82 */ /* 0x000fe20000000800 */
[----:B------:R-:W1:Y:S07]  /*0010*/  S2R R0, SR_TID.X ;  /* 0x0000000000007919 */ /* 0x000e6e0000002100 */
[----:B------:R-:W2:Y:S01]  /*0020*/  LDC.64 R4, c[0x0][0x218] ;  /* 0x00008600ff047b82 */ /* 0x000ea20000000a00 */
[----:B------:R-:W-:Y:S01]  /*0030*/  ULDC.64 UR4, c[0x0][0x208] ;  /* 0x0000820000047ab9 */ /* 0x000fe20000000a00 */
[----:B------:R-:W3:Y:S01]  /*0040*/  S2R R7, SR_CTAID.X ;  /* 0x0000000000077919 */ /* 0x000ee20000002500 */
[----:B-1----:R-:W-:Y:S01]  /*0050*/  IMAD.SHL.U32 R0, R0, 0x2, RZ ;  /* 0x0000000200007824 */ /* 0x002fe200078e00ff */
[----:B---3--:R-:W-:-:S04]  /*0060*/  SHF.R.S32.HI R2, RZ, 0x16, R7 ;  /* 0x00000016ff027819 */ /* 0x008fc80000011407 */
[----:B------:R-:W-:Y:S02]  /*0070*/  LOP3.LUT R0, R0, 0x1fe, RZ, 0xc0, !PT ;  /* 0x000001fe00007812 */ /* 0x000fe400078ec0ff */
[----:B------:R-:W-:Y:S02]  /*0080*/  SGXT R2, R2, 0x1 ;  /* 0x000000010202781a */ /* 0x000fe40000000200 */
[----:B------:R-:W-:-:S04]  /*0090*/  LEA R7, R7, R0, 0x9 ;  /* 0x0000000007077211 */ /* 0x000fc800078e48ff */
[----:B------:R-:W-:Y:S02]  /*00a0*/  LEA.HI R0, R2, R7, RZ, 0xc ;  /* 0x0000000702007211 */ /* 0x000fe400078f60ff */
[----:B------:R-:W1:Y:S02]  /*00b0*/  LDC.64 R2, c[0x0][0x210] ;  /* 0x00008400ff027b82 */ /* 0x000e640000000a00 */
[----:B------:R-:W-:-:S05]  /*00c0*/  SHF.R.S32.HI R0, RZ, 0xc, R0 ;  /* 0x0000000cff007819 */ /* 0x000fca0000011400 */
[----:B------:R-:W-:-:S05]  /*00d0*/  IMAD.HI R6, R0, 0x2aaaaaab, RZ ;  /* 0x2aaaaaab00067827 */ /* 0x000fca00078e02ff */
[----:B------:R-:W-:-:S04]  /*00e0*/  SHF.R.U32.HI R9, RZ, 0x1, R6 ;  /* 0x00000001ff097819 */ /* 0x000fc80000011606 */
[----:B------:R-:W-:-:S05]  /*00f0*/  LEA.HI R9, R6, R9, RZ, 0x1 ;  /* 0x0000000906097211 */ /* 0x000fca00078f08ff */
[----:B------:R-:W-:Y:S02]  /*0100*/  IMAD R9, R9, -0xc, R0 ;  /* 0xfffffff409097824 */ /* 0x000fe400078e0200 */
[----:B-1----:R-:W-:-:S04]  /*0110*/  IMAD.WIDE R2, R7, 0x4, R2 ;  /* 0x0000000407027825 */ /* 0x002fc800078e0202 */
[----:B--2---:R-:W-:Y:S01]  /*0120*/  IMAD.WIDE R4, R9, 0x4, R4 ;  /* 0x0000000409047825 */ /* 0x004fe200078e0204 */
[----:B------:R-:W2:Y:S05]  /*0130*/  LDG.E.64 R6, desc[UR4][R2.64] ;  /* 0x0000000402067981 */ /* 0x000eaa000c1e1b00 */
[----:B------:R-:W2:Y:S02]  /*0140*/  LDG.E.EL R4, desc[UR4][R4.64] ;  /* 0x0000000404047981 */ /* 0x000ea4000c2e1900 */
[--C-:B--2---:R-:W-:Y:S01]  /*0150*/  FADD R6, R6, R4.reuse ;  /* 0x0000000406067221 */ /* 0x104fe20000000000 */
[----:B------:R-:W-:-:S05]  /*0160*/  FADD R7, R7, R4 ;  /* 0x0000000407077221 */ /* 0x000fca0000000000 */
[----:B------:R-:W-:Y:S01]  /*0170*/  STG.E.64 desc[UR4][R2.64], R6 ;  /* 0x0000000602007986 */ /* 0x000fe2000c101b04 */
[----:B------:R-:W-:Y:S05]  /*0180*/  EXIT ;  /* 0x000000000000794d */ /* 0x000fea0003800000 */
.L_x_0:
[----:B------:R-:W-:-:S00]  /*0190*/  BRA `(.L_x_0) ;  /* 0xfffffffc00fc7947 */ /* 0x000fc0000383ffff */
[----:B------:R-:W-:-:S00]  /*01a0*/  NOP ;  /* 0x0000000000007918 */ /* 0x000fc00000000000 */
        /* <DEDUP_REMOVED lines=13> */
.L_x_1:


//--------------------- .nv.constant0.triton_poi_fused_convolution_3 --------------------------
	.section	.nv.constant0.triton_poi_fused_convolution_3,"a",@progbits
	.sectionflags	@""
	.align	4
.nv.constant0.triton_poi_fused_convolution_3:
	.zero		548
